	.headerflags	@"EF_CUDA_TEXMODE_UNIFIED EF_CUDA_64BIT_ADDRESS EF_CUDA_SM86 EF_CUDA_VIRTUAL_SM(EF_CUDA_SM86)"
	.elftype	@"ET_EXEC"


//--------------------- .nv.info                  --------------------------
	.section	.nv.info,"",@"SHT_CUDA_INFO"
	.align	4


	//----- nvinfo : EIATTR_REGCOUNT
	.align		4
        /*0000*/ 	.byte	0x04, 0x2f
        /*0002*/ 	.short	(.L_1 - .L_0)
	.align		4
.L_0:
        /*0004*/ 	.word	index@(causal_conv1d_fwd_kernel)
        /*0008*/ 	.word	0x00000026


	//----- nvinfo : EIATTR_MAX_STACK_SIZE
	.align		4
.L_1:
        /*000c*/ 	.byte	0x04, 0x23
        /*000e*/ 	.short	(.L_3 - .L_2)
	.align		4
.L_2:
        /*0010*/ 	.word	index@(causal_conv1d_fwd_kernel)
        /*0014*/ 	.word	0x00000000


	//----- nvinfo : EIATTR_MIN_STACK_SIZE
	.align		4
.L_3:
        /*0018*/ 	.byte	0x04, 0x12
        /*001a*/ 	.short	(.L_5 - .L_4)
	.align		4
.L_4:
        /*001c*/ 	.word	index@(causal_conv1d_fwd_kernel)
        /*0020*/ 	.word	0x00000000


	//----- nvinfo : EIATTR_FRAME_SIZE
	.align		4
.L_5:
        /*0024*/ 	.byte	0x04, 0x11
        /*0026*/ 	.short	(.L_7 - .L_6)
	.align		4
.L_6:
        /*0028*/ 	.word	index@(causal_conv1d_fwd_kernel)
        /*002c*/ 	.word	0x00000000
.L_7:


//--------------------- .nv.info.causal_conv1d_fwd_kernel --------------------------
	.section	.nv.info.causal_conv1d_fwd_kernel,"",@"SHT_CUDA_INFO"
	.align	4


	//----- nvinfo : EIATTR_CUDA_API_VERSION
	.align		4
        /*0000*/ 	.byte	0x04, 0x37
        /*0002*/ 	.short	(.L_9 - .L_8)
.L_8:
        /*0004*/ 	.word	0x0000007b


	//----- nvinfo : EIATTR_SW2861232_WAR
	.align		4
.L_9:
        /*0008*/ 	.byte	0x01, 0x35
	.zero		2


	//----- nvinfo : EIATTR_PARAM_CBANK
	.align		4
        /*000c*/ 	.byte	0x04, 0x0a
        /*000e*/ 	.short	(.L_11 - .L_10)
	.align		4
.L_10:
        /*0010*/ 	.word	index@(.nv.constant0.causal_conv1d_fwd_kernel)
        /*0014*/ 	.short	0x0160
        /*0016*/ 	.short	0x002c


	//----- nvinfo : EIATTR_CBANK_PARAM_SIZE
	.align		4
.L_11:
        /*0018*/ 	.byte	0x03, 0x19
        /*001a*/ 	.short	0x002c


	//----- nvinfo : EIATTR_KPARAM_INFO
	.align		4
        /*001c*/ 	.byte	0x04, 0x17
        /*001e*/ 	.short	(.L_13 - .L_12)
.L_12:
        /*0020*/ 	.word	0x00000000
        /*0024*/ 	.short	0x0005
        /*0026*/ 	.short	0x0028
        /*0028*/ 	.byte	0x00, 0xf0, 0x11, 0x00


	//----- nvinfo : EIATTR_KPARAM_INFO
	.align		4
.L_13:
        /*002c*/ 	.byte	0x04, 0x17
        /*002e*/ 	.short	(.L_15 - .L_14)
.L_14:
        /*0030*/ 	.word	0x00000000
        /*0034*/ 	.short	0x0004
        /*0036*/ 	.short	0x0020
        /*0038*/ 	.byte	0x00, 0xf0, 0x21, 0x00


	//----- nvinfo : EIATTR_KPARAM_INFO
	.align		4
.L_15:
        /*003c*/ 	.byte	0x04, 0x17
        /*003e*/ 	.short	(.L_17 - .L_16)
.L_16:
        /*0040*/ 	.word	0x00000000
        /*0044*/ 	.short	0x0003
        /*0046*/ 	.short	0x0018
        /*0048*/ 	.byte	0x00, 0xf0, 0x21, 0x00


	//----- nvinfo : EIATTR_KPARAM_INFO
	.align		4
.L_17:
        /*004c*/ 	.byte	0x04, 0x17
        /*004e*/ 	.short	(.L_19 - .L_18)
.L_18:
        /*0050*/ 	.word	0x00000000
        /*0054*/ 	.short	0x0002
        /*0056*/ 	.short	0x0010
        /*0058*/ 	.byte	0x00, 0xf0, 0x21, 0x00


	//----- nvinfo : EIATTR_KPARAM_INFO
	.align		4
.L_19:
        /*005c*/ 	.byte	0x04, 0x17
        /*005e*/ 	.short	(.L_21 - .L_20)
.L_20:
        /*0060*/ 	.word	0x00000000
        /*0064*/ 	.short	0x0001
        /*0066*/ 	.short	0x0008
        /*0068*/ 	.byte	0x00, 0xf0, 0x21, 0x00


	//----- nvinfo : EIATTR_KPARAM_INFO
	.align		4
.L_21:
        /*006c*/ 	.byte	0x04, 0x17
        /*006e*/ 	.short	(.L_23 - .L_22)
.L_22:
        /*0070*/ 	.word	0x00000000
        /*0074*/ 	.short	0x0000
        /*0076*/ 	.short	0x0000
        /*0078*/ 	.byte	0x00, 0xf0, 0x21, 0x00


	//----- nvinfo : EIATTR_MAXREG_COUNT
	.align		4
.L_23:
        /*007c*/ 	.byte	0x03, 0x1b
        /*007e*/ 	.short	0x00ff


	//----- nvinfo : EIATTR_COOP_GROUP_MASK_REGIDS
	.align		4
        /*0080*/ 	.byte	0x04, 0x29
        /*0082*/ 	.short	(.L_25 - .L_24)


	//   ....[0]....
.L_24:
        /*0084*/ 	.word	0xffffffff


	//   ....[1]....
        /*0088*/ 	.word	0xffffffff


	//   ....[2]....
        /*008c*/ 	.word	0xffffffff


	//   ....[3]....
        /*0090*/ 	.word	0xffffffff


	//----- nvinfo : EIATTR_COOP_GROUP_INSTR_OFFSETS
	.align		4
.L_25:
        /*0094*/ 	.byte	0x04, 0x28
        /*0096*/ 	.short	(.L_27 - .L_26)


	//   ....[0]....
.L_26:
        /*0098*/ 	.word	0x00000250


	//   ....[1]....
        /*009c*/ 	.word	0x00000260


	//   ....[2]....
        /*00a0*/ 	.word	0x000004e0


	//   ....[3]....
        /*00a4*/ 	.word	0x00000810


	//----- nvinfo : EIATTR_EXIT_INSTR_OFFSETS
	.align		4
.L_27:
        /*00a8*/ 	.byte	0x04, 0x1c
        /*00aa*/ 	.short	(.L_29 - .L_28)


	//   ....[0]....
.L_28:
        /*00ac*/ 	.word	0x00000b60


	//   ....[1]....
        /*00b0*/ 	.word	0x00000b80


	//----- nvinfo : EIATTR_MAX_THREADS
	.align		4
.L_29:
        /*00b4*/ 	.byte	0x04, 0x05
        /*00b6*/ 	.short	(.L_31 - .L_30)
.L_30:
        /*00b8*/ 	.word	0x00000100
        /*00bc*/ 	.word	0x00000001
        /*00c0*/ 	.word	0x00000001
.L_31:


//--------------------- .nv.rel.action            --------------------------
	.section	.nv.rel.action,"",@"SHT_CUDA_RELOCINFO"
	.align	8
	.sectionentsize	8
        /*0000*/ 	.byte	0x73, 0x00, 0x00, 0x00, 0x00, 0x00, 0x00, 0x00, 0x00, 0x00, 0x00, 0x11, 0x25, 0x00, 0x05, 0x36


//--------------------- .nv.constant0.causal_conv1d_fwd_kernel --------------------------
	.section	.nv.constant0.causal_conv1d_fwd_kernel,"a",@progbits
	.align	4
.nv.constant0.causal_conv1d_fwd_kernel:
	.zero		396


//--------------------- .text.causal_conv1d_fwd_kernel --------------------------
	.section	.text.causal_conv1d_fwd_kernel,"ax",@progbits
	.sectionflags	@"SHF_BARRIERS=1"
	.sectioninfo	@"SHI_REGISTERS=38"
	.align	128
        .global         causal_conv1d_fwd_kernel
        .type           causal_conv1d_fwd_kernel,@function
        .size           causal_conv1d_fwd_kernel,(.L_x_1 - causal_conv1d_fwd_kernel)
        .other          causal_conv1d_fwd_kernel,@"STO_CUDA_ENTRY STV_DEFAULT"
causal_conv1d_fwd_kernel:
.text.causal_conv1d_fwd_kernel:
[----:B------:R-:W-:-:S02]  /*0000*/  IMAD.MOV.U32 R1, RZ, RZ, c[0x0][0x28] ;  /* 0x00000a00ff017624 */ /* 0x000fc400078e00ff */
[----:B------:R-:W0:Y:S01]  /*0010*/  S2R R4, SR_CTAID.Y ;  /* 0x0000000000047919 */ /* 0x000e220000002600 */
[----:B------:R-:W-:Y:S01]  /*0020*/  IMAD.MOV.U32 R11, RZ, RZ, 0x4 ;  /* 0x00000004ff0b7424 */ /* 0x000fe200078e00ff */
[----:B------:R-:W-:Y:S01]  /*0030*/  ULDC.64 UR4, c[0x0][0x118] ;  /* 0x0000460000047ab9 */ /* 0x000fe20000000a00 */
[----:B0-----:R-:W-:-:S04]  /*0040*/  IMAD.SHL.U32 R4, R4, 0x2, RZ ;  /* 0x0000000204047824 */ /* 0x001fc800078e00ff */
[----:B------:R-:W-:-:S05]  /*0050*/  IMAD.WIDE R4, R4, R11, c[0x0][0x180] ;  /* 0x0000600004047625 */ /* 0x000fca00078e020b */
[----:B------:R-:W2:Y:S01]  /*0060*/  LDG.E R0, [R4.64] ;  /* 0x0000000404007981 */ /* 0x000ea2000c1e1900 */
[----:B------:R-:W-:Y:S02]  /*0070*/  IMAD.MOV.U32 R8, RZ, RZ, 0x2 ;  /* 0x00000002ff087424 */ /* 0x000fe400078e00ff */
[----:B------:R-:W-:Y:S01]  /*0080*/  IMAD.MOV.U32 R10, RZ, RZ, RZ ;  /* 0x000000ffff0a7224 */ /* 0x000fe200078e00ff */
[----:B------:R-:W0:Y:S04]  /*0090*/  S2R R14, SR_TID.X ;  /* 0x00000000000e7919 */ /* 0x000e280000002100 */
[----:B------:R-:W1:Y:S04]  /*00a0*/  S2R R3, SR_CTAID.X ;  /* 0x0000000000037919 */ /* 0x000e680000002500 */
[----:B------:R-:W3:Y:S01]  /*00b0*/  LDG.E R24, [R4.64+0x4] ;  /* 0x0000040404187981 */ /* 0x000ee2000c1e1900 */
[----:B0-----:R-:W-:-:S02]  /*00c0*/  SHF.R.U32.HI R12, RZ, 0x1, R14 ;  /* 0x00000001ff0c7819 */ /* 0x001fc4000001160e */
[----:B------:R-:W-:Y:S01]  /*00d0*/  LOP3.LUT P0, R2, R14, 0x1, RZ, 0xc0, !PT ;  /* 0x000000010e027812 */ /* 0x000fe2000780c0ff */
[----:B-1----:R-:W-:Y:S01]  /*00e0*/  IMAD.SHL.U32 R3, R3, 0x80, RZ ;  /* 0x0000008003037824 */ /* 0x002fe200078e00ff */
[----:B------:R-:W-:-:S03]  /*00f0*/  SGXT.U32 R12, R12, 0x7 ;  /* 0x000000070c0c781a */ /* 0x000fc60000000000 */
[----:B------:R-:W-:Y:S01]  /*0100*/  IMAD.SHL.U32 R17, R2, 0x2, RZ ;  /* 0x0000000202117824 */ /* 0x000fe200078e00ff */
[----:B------:R-:W-:-:S04]  /*0110*/  LOP3.LUT R6, R3, R12, RZ, 0xfc, !PT ;  /* 0x0000000c03067212 */ /* 0x000fc800078efcff */
[C---:B------:R-:W-:Y:S01]  /*0120*/  ISETP.GE.AND P1, PT, R6.reuse, 0x800, PT ;  /* 0x000008000600780c */ /* 0x040fe20003f26270 */
[----:B------:R-:W-:-:S04]  /*0130*/  IMAD.SHL.U32 R7, R6, 0x4, RZ ;  /* 0x0000000406077824 */ /* 0x000fc800078e00ff */
[----:B------:R-:W-:-:S06]  /*0140*/  IMAD.WIDE R6, R7, R8, c[0x0][0x170] ;  /* 0x00005c0007067625 */ /* 0x000fcc00078e0208 */
[----:B------:R-:W-:-:S05]  /*0150*/  IMAD.WIDE.U32 R8, R17, 0x2, R6 ;  /* 0x0000000211087825 */ /* 0x000fca00078e0006 */
[----:B------:R-:W4:Y:S01]  /*0160*/  @!P1 LDG.E R10, [R8.64] ;  /* 0x00000004080a9981 */ /* 0x000f22000c1e1900 */
[----:B--2---:R-:W-:-:S05]  /*0170*/  IMAD.WIDE R6, R0, R11, c[0x0][0x178] ;  /* 0x00005e0000067625 */ /* 0x004fca00078e020b */
[----:B------:R0:W2:Y:S04]  /*0180*/  LDG.E R11, [R6.64] ;  /* 0x00000004060b7981 */ /* 0x0000a8000c1e1900 */
[----:B------:R0:W5:Y:S01]  /*0190*/  LDG.E R20, [R6.64+0x4] ;  /* 0x0000040406147981 */ /* 0x000162000c1e1900 */
[----:B------:R-:W-:Y:S01]  /*01a0*/  SHF.R.U32.HI R31, RZ, 0x6, R14 ;  /* 0x00000006ff1f7819 */ /* 0x000fe2000001160e */
[----:B---3--:R-:W-:-:S03]  /*01b0*/  IMAD.SHL.U32 R24, R24, 0x4, RZ ;  /* 0x0000000418187824 */ /* 0x008fc600078e00ff */
[----:B------:R-:W-:Y:S02]  /*01c0*/  SGXT.U32 R31, R31, 0x2 ;  /* 0x000000021f1f781a */ /* 0x000fe40000000000 */
[----:B----4-:R-:W-:-:S05]  /*01d0*/  SEL R10, R10, RZ, !P1 ;  /* 0x000000ff0a0a7207 */ /* 0x010fca0004800000 */
[--C-:B------:R-:W-:Y:S02]  /*01e0*/  HADD2.F32 R15, -RZ, R10.reuse.H1_H1 ;  /* 0x3000000aff0f7230 */ /* 0x100fe40000004100 */
[----:B------:R-:W-:Y:S01]  /*01f0*/  HADD2.F32 R19, -RZ, R10.H0_H0 ;  /* 0x2000000aff137230 */ /* 0x000fe20000004100 */
[----:B------:R-:W-:Y:S02]  /*0200*/  FSEL R10, RZ, 1, P0 ;  /* 0x3f800000ff0a7808 */ /* 0x000fe40000000000 */
[----:B------:R-:W-:Y:S02]  /*0210*/  FMUL R16, RZ, R15 ;  /* 0x0000000fff107220 */ /* 0x000fe40000400000 */
[----:B------:R-:W-:Y:S02]  /*0220*/  FMUL R0, RZ, R19 ;  /* 0x00000013ff007220 */ /* 0x000fe40000400000 */
[-C--:B------:R-:W-:Y:S02]  /*0230*/  FFMA R8, R19, R10.reuse, R16 ;  /* 0x0000000a13087223 */ /* 0x080fe40000000010 */
[----:B------:R-:W-:-:S03]  /*0240*/  FFMA R9, R15, R10, R0 ;  /* 0x0000000a0f097223 */ /* 0x000fc60000000000 */
[----:B------:R-:W1:Y:S04]  /*0250*/  SHFL.BFLY PT, R23, R8, 0x1, 0x1f ;  /* 0x0c201f0008177f89 */ /* 0x000e6800000e0000 */
[----:B0-----:R-:W0:Y:S01]  /*0260*/  SHFL.BFLY PT, R6, R9, 0x1, 0x1f ;  /* 0x0c201f0009067f89 */ /* 0x001e2200000e0000 */
[----:B------:R-:W-:Y:S01]  /*0270*/  ISETP.EQ.U32.AND P0, PT, R2, 0x1, PT ;  /* 0x000000010200780c */ /* 0x000fe20003f02070 */
[----:B------:R-:W-:-:S05]  /*0280*/  IMAD.SHL.U32 R2, R14, 0x2, RZ ;  /* 0x000000020e027824 */ /* 0x000fca00078e00ff */
[----:B------:R-:W-:Y:S01]  /*0290*/  LOP3.LUT R2, R17, 0x7c, R2, 0xf8, !PT ;  /* 0x0000007c11027812 */ /* 0x000fe200078ef802 */
[----:B------:R-:W-:Y:S01]  /*02a0*/  IMAD.MOV.U32 R10, RZ, RZ, 0x1000 ;  /* 0x00001000ff0a7424 */ /* 0x000fe200078e00ff */
[----:B------:R-:W-:Y:S02]  /*02b0*/  SEL R13, RZ, 0x3f800000, !P0 ;  /* 0x3f800000ff0d7807 */ /* 0x000fe40004000000 */
[----:B------:R-:W-:Y:S02]  /*02c0*/  LOP3.LUT R21, R3, R2, RZ, 0xfc, !PT ;  /* 0x0000000203157212 */ /* 0x000fe400078efcff */
[C---:B------:R-:W-:Y:S02]  /*02d0*/  IADD3 R2, R24.reuse, -0x3, RZ ;  /* 0xfffffffd18027810 */ /* 0x040fe40007ffe0ff */
[----:B------:R-:W-:Y:S01]  /*02e0*/  IADD3 R26, R24, -0x1, RZ ;  /* 0xffffffff181a7810 */ /* 0x000fe20007ffe0ff */
[----:B------:R-:W-:Y:S01]  /*02f0*/  FFMA R16, R19, R13, R16 ;  /* 0x0000000d13107223 */ /* 0x000fe20000000010 */
[----:B------:R-:W-:-:S02]  /*0300*/  SHF.R.S32.HI R22, RZ, 0x1f, R3 ;  /* 0x0000001fff167819 */ /* 0x000fc40000011403 */
[----:B------:R-:W-:Y:S01]  /*0310*/  IADD3 R4, R24, -0x2, RZ ;  /* 0xfffffffe18047810 */ /* 0x000fe20007ffe0ff */
[----:B-1----:R-:W-:Y:S01]  /*0320*/  FADD R23, R8, R23 ;  /* 0x0000001708177221 */ /* 0x002fe20000000000 */
[----:B------:R-:W-:Y:S01]  /*0330*/  IADD3 R3, P1, R31, R2, RZ ;  /* 0x000000021f037210 */ /* 0x000fe20007f3e0ff */
[----:B0-----:R-:W-:Y:S01]  /*0340*/  FADD R17, R9, R6 ;  /* 0x0000000609117221 */ /* 0x001fe20000000000 */
[----:B------:R-:W-:Y:S02]  /*0350*/  IADD3 R33, P2, R31, R4, RZ ;  /* 0x000000041f217210 */ /* 0x000fe40007f5e0ff */
[----:B------:R-:W-:Y:S02]  /*0360*/  LEA.HI.X.SX32 R35, R2, RZ, 0x1, P1 ;  /* 0x000000ff02237211 */ /* 0x000fe400008f0eff */
[----:B------:R-:W-:Y:S01]  /*0370*/  LEA.HI.X.SX32 R29, R4, RZ, 0x1, P2 ;  /* 0x000000ff041d7211 */ /* 0x000fe200010f0eff */
[----:B------:R-:W-:Y:S01]  /*0380*/  IMAD.SHL.U32 R14, R14, 0x8, RZ ;  /* 0x000000080e0e7824 */ /* 0x000fe200078e00ff */
[----:B------:R-:W-:Y:S01]  /*0390*/  STS [R12.X4], R23 ;  /* 0x000000170c007388 */ /* 0x000fe20000004800 */
[----:B--2---:R-:W-:Y:S01]  /*03a0*/  SHF.R.S32.HI R5, RZ, 0x1f, R11 ;  /* 0x0000001fff057819 */ /* 0x004fe2000001140b */
[C---:B------:R-:W-:Y:S01]  /*03b0*/  IMAD.WIDE R8, R11.reuse, R10, c[0x0][0x160] ;  /* 0x000058000b087625 */ /* 0x040fe200078e020a */
[----:B-----5:R-:W-:-:S04]  /*03c0*/  IADD3 R18, P0, -R11, R20, RZ ;  /* 0x000000140b127210 */ /* 0x020fc80007f1e1ff */
[----:B------:R-:W-:Y:S02]  /*03d0*/  LEA.HI.X.SX32 R20, R20, ~R5, 0x1, P0 ;  /* 0x8000000514147211 */ /* 0x000fe400000f0eff */
[----:B------:R-:W-:Y:S01]  /*03e0*/  IADD3 R19, P0, R31, R26, RZ ;  /* 0x0000001a1f137210 */ /* 0x000fe20007f1e0ff */
[----:B------:R-:W-:Y:S01]  /*03f0*/  IMAD.SHL.U32 R5, R21, 0x2, RZ ;  /* 0x0000000215057824 */ /* 0x000fe200078e00ff */
[-C--:B------:R-:W-:Y:S02]  /*0400*/  LEA R28, P6, R3, R8.reuse, 0xc ;  /* 0x00000008031c7211 */ /* 0x080fe400078c60ff */
[-C--:B------:R-:W-:Y:S02]  /*0410*/  LEA R2, P5, R19, R8.reuse, 0xc ;  /* 0x0000000813027211 */ /* 0x080fe400078a60ff */
[----:B------:R-:W-:Y:S02]  /*0420*/  LEA.HI.X.SX32 R27, R26, RZ, 0x1, P0 ;  /* 0x000000ff1a1b7211 */ /* 0x000fe400000f0eff */
[----:B------:R-:W-:-:S02]  /*0430*/  LEA R6, P1, R33, R8, 0xc ;  /* 0x0000000821067211 */ /* 0x000fc400078260ff */
[----:B------:R-:W-:Y:S02]  /*0440*/  IADD3 R4, P2, R5, R28, RZ ;  /* 0x0000001c05047210 */ /* 0x000fe40007f5e0ff */
[----:B------:R-:W-:Y:S02]  /*0450*/  IADD3 R2, P4, R2, R5, RZ ;  /* 0x0000000502027210 */ /* 0x000fe40007f9e0ff */
[----:B------:R-:W-:Y:S02]  /*0460*/  SHF.L.U64.HI R28, R21, 0x1, R22 ;  /* 0x00000001151c7819 */ /* 0x000fe40000010216 */
[----:B------:R-:W-:Y:S02]  /*0470*/  LEA.HI.X R25, R19, R9, R27, 0xc, P5 ;  /* 0x0000000913197211 */ /* 0x000fe400028f641b */
[----:B------:R-:W-:Y:S02]  /*0480*/  IADD3 R6, P3, R6, R5, RZ ;  /* 0x0000000506067210 */ /* 0x000fe40007f7e0ff */
[----:B------:R-:W-:-:S02]  /*0490*/  LEA.HI.X R7, R33, R9, R29, 0xc, P1 ;  /* 0x0000000921077211 */ /* 0x000fc400008f641d */
[C---:B------:R-:W-:Y:S02]  /*04a0*/  LEA.HI.X R5, R3.reuse, R9, R35, 0xc, P6 ;  /* 0x0000000903057211 */ /* 0x040fe400030f6423 */
[C---:B------:R-:W-:Y:S02]  /*04b0*/  ISETP.GT.U32.AND P0, PT, R3.reuse, -0x1, PT ;  /* 0xffffffff0300780c */ /* 0x040fe40003f04070 */
[----:B------:R-:W-:Y:S01]  /*04c0*/  ISETP.GE.U32.AND P1, PT, R3, R18, PT ;  /* 0x000000120300720c */ /* 0x000fe20003f26070 */
[----:B------:R-:W-:Y:S02]  /*04d0*/  IMAD.X R3, R25, 0x1, R28, P4 ;  /* 0x0000000119037824 */ /* 0x000fe400020e061c */
[----:B------:R-:W0:Y:S01]  /*04e0*/  SHFL.BFLY PT, R25, R16, 0x1, 0x1f ;  /* 0x0c201f0010197f89 */ /* 0x000e2200000e0000 */
[----:B------:R-:W-:Y:S01]  /*04f0*/  ISETP.GE.AND.EX P1, PT, R35, R20, PT, P1 ;  /* 0x000000142300720c */ /* 0x000fe20003f26310 */
[----:B------:R-:W-:Y:S01]  /*0500*/  IMAD.X R5, R28, 0x1, R5, P2 ;  /* 0x000000011c057824 */ /* 0x000fe200010e0605 */
[----:B------:R-:W-:-:S02]  /*0510*/  LOP3.LUT R26, R24, R31, RZ, 0xfc, !PT ;  /* 0x0000001f181a7212 */ /* 0x000fc400078efcff */
[----:B------:R-:W-:Y:S01]  /*0520*/  ISETP.GE.U32.AND P2, PT, R33, R18, PT ;  /* 0x000000122100720c */ /* 0x000fe20003f46070 */
[----:B------:R-:W-:Y:S01]  /*0530*/  IMAD.X R7, R7, 0x1, R28, P3 ;  /* 0x0000000107077824 */ /* 0x000fe200018e061c */
[----:B------:R-:W-:Y:S02]  /*0540*/  ISETP.GT.AND.EX P0, PT, R35, -0x1, !P1, P0 ;  /* 0xffffffff2300780c */ /* 0x000fe40004f04300 */
[----:B------:R-:W-:Y:S02]  /*0550*/  SHF.R.S32.HI R31, RZ, 0x1f, R24 ;  /* 0x0000001fff1f7819 */ /* 0x000fe40000011418 */
[----:B------:R-:W-:Y:S02]  /*0560*/  ISETP.LT.U32.AND P1, PT, R21, 0x800, PT ;  /* 0x000008001500780c */ /* 0x000fe40003f21070 */
[----:B------:R-:W-:Y:S02]  /*0570*/  LEA R24, P6, R26, R21, 0xb ;  /* 0x000000151a187211 */ /* 0x000fe400078c58ff */
[----:B------:R-:W-:-:S02]  /*0580*/  ISETP.GT.U32.AND P3, PT, R33, -0x1, PT ;  /* 0xffffffff2100780c */ /* 0x000fc40003f64070 */
[----:B------:R-:W-:Y:S02]  /*0590*/  ISETP.GE.AND.EX P2, PT, R29, R20, PT, P2 ;  /* 0x000000141d00720c */ /* 0x000fe40003f46320 */
[C---:B------:R-:W-:Y:S02]  /*05a0*/  ISETP.GE.U32.AND P4, PT, R19.reuse, R18, PT ;  /* 0x000000121300720c */ /* 0x040fe40003f86070 */
[----:B------:R-:W-:Y:S02]  /*05b0*/  LEA.HI.X R21, R26, R22, R31, 0xb, P6 ;  /* 0x000000161a157211 */ /* 0x000fe400030f5c1f */
[----:B------:R-:W-:Y:S02]  /*05c0*/  ISETP.LT.U32.AND.EX P0, PT, R22, RZ, P0, P1 ;  /* 0x000000ff1600720c */ /* 0x000fe40000701110 */
[----:B------:R-:W-:Y:S02]  /*05d0*/  ISETP.GT.U32.AND P5, PT, R19, -0x1, PT ;  /* 0xffffffff1300780c */ /* 0x000fe40003fa4070 */
[----:B------:R-:W-:-:S02]  /*05e0*/  ISETP.GT.AND.EX P3, PT, R29, -0x1, !P2, P3 ;  /* 0xffffffff1d00780c */ /* 0x000fc40005764330 */
[C---:B------:R-:W-:Y:S02]  /*05f0*/  ISETP.GE.U32.AND P6, PT, R26.reuse, R18, PT ;  /* 0x000000121a00720c */ /* 0x040fe40003fc6070 */
[-C--:B------:R-:W-:Y:S02]  /*0600*/  ISETP.GE.AND.EX P4, PT, R27, R20.reuse, PT, P4 ;  /* 0x000000141b00720c */ /* 0x080fe40003f86340 */
[----:B------:R-:W-:Y:S02]  /*0610*/  ISETP.GT.U32.AND P2, PT, R26, -0x1, PT ;  /* 0xffffffff1a00780c */ /* 0x000fe40003f44070 */
[----:B------:R-:W-:Y:S02]  /*0620*/  ISETP.GE.AND.EX P6, PT, R31, R20, PT, P6 ;  /* 0x000000141f00720c */ /* 0x000fe40003fc6360 */
[----:B------:R-:W-:Y:S01]  /*0630*/  ISETP.GT.AND.EX P4, PT, R27, -0x1, !P4, P5 ;  /* 0xffffffff1b00780c */ /* 0x000fe20006784350 */
[----:B0-----:R-:W-:Y:S01]  /*0640*/  FADD R27, R16, R25 ;  /* 0x00000019101b7221 */ /* 0x001fe20000000000 */
[----:B------:R-:W-:Y:S01]  /*0650*/  ISETP.LT.U32.AND.EX P3, PT, R22, RZ, P3, P1 ;  /* 0x000000ff1600720c */ /* 0x000fe20001f61110 */
[----:B------:R-:W-:Y:S01]  /*0660*/  IMAD.MOV.U32 R16, RZ, RZ, RZ ;  /* 0x000000ffff107224 */ /* 0x000fe200078e00ff */
[----:B------:R-:W-:-:S02]  /*0670*/  ISETP.GT.AND.EX P2, PT, R31, -0x1, !P6, P2 ;  /* 0xffffffff1f00780c */ /* 0x000fc40007744320 */
[----:B------:R-:W-:Y:S01]  /*0680*/  ISETP.LT.U32.AND.EX P4, PT, R22, RZ, P4, P1 ;  /* 0x000000ff1600720c */ /* 0x000fe20002781110 */
[C---:B------:R-:W-:Y:S01]  /*0690*/  IMAD.SHL.U32 R19, R24.reuse, 0x2, RZ ;  /* 0x0000000218137824 */ /* 0x040fe200078e00ff */
[----:B------:R-:W-:Y:S01]  /*06a0*/  SHF.L.U64.HI R21, R24, 0x1, R21 ;  /* 0x0000000118157819 */ /* 0x000fe20000010215 */
[----:B------:R-:W-:Y:S01]  /*06b0*/  IMAD.MOV.U32 R25, RZ, RZ, RZ ;  /* 0x000000ffff197224 */ /* 0x000fe200078e00ff */
[----:B------:R-:W-:Y:S01]  /*06c0*/  ISETP.LT.U32.AND.EX P1, PT, R22, RZ, P2, P1 ;  /* 0x000000ff1600720c */ /* 0x000fe20001721110 */
[----:B------:R0:W2:Y:S01]  /*06d0*/  @P0 LDG.E R16, [R4.64] ;  /* 0x0000000404100981 */ /* 0x0000a2000c1e1900 */
[----:B------:R-:W-:Y:S01]  /*06e0*/  LOP3.LUT R24, R14, 0x1f8, RZ, 0xc0, !PT ;  /* 0x000001f80e187812 */ /* 0x000fe200078ec0ff */
[----:B------:R-:W-:Y:S02]  /*06f0*/  IMAD.MOV.U32 R20, RZ, RZ, RZ ;  /* 0x000000ffff147224 */ /* 0x000fe400078e00ff */
[----:B------:R-:W-:Y:S06]  /*0700*/  BAR.SYNC 0x0 ;  /* 0x0000000000007b1d */ /* 0x000fec0000000000 */
[----:B------:R-:W-:Y:S01]  /*0710*/  IADD3 R8, P5, R8, R19, RZ ;  /* 0x0000001308087210 */ /* 0x000fe20007fbe0ff */
[----:B------:R1:W3:Y:S01]  /*0720*/  @P3 LDG.E R25, [R6.64] ;  /* 0x0000000406193981 */ /* 0x0002e2000c1e1900 */
[----:B------:R-:W-:-:S03]  /*0730*/  IMAD.MOV.U32 R18, RZ, RZ, RZ ;  /* 0x000000ffff127224 */ /* 0x000fc600078e00ff */
[----:B------:R-:W-:Y:S01]  /*0740*/  LDS.64 R22, [R24] ;  /* 0x0000000018167984 */ /* 0x000fe20000000a00 */
[----:B------:R-:W-:-:S03]  /*0750*/  IMAD.X R9, R9, 0x1, R21, P5 ;  /* 0x0000000109097824 */ /* 0x000fc600028e0615 */
[----:B------:R-:W-:Y:S06]  /*0760*/  BAR.SYNC 0x0 ;  /* 0x0000000000007b1d */ /* 0x000fec0000000000 */
[----:B------:R-:W-:Y:S04]  /*0770*/  STS [R12.X4], R17 ;  /* 0x000000110c007388 */ /* 0x000fe80000004800 */
[----:B------:R-:W-:Y:S06]  /*0780*/  BAR.SYNC 0x0 ;  /* 0x0000000000007b1d */ /* 0x000fec0000000000 */
[----:B------:R2:W4:Y:S04]  /*0790*/  @P4 LDG.E R20, [R2.64] ;  /* 0x0000000402144981 */ /* 0x000528000c1e1900 */
[----:B0-----:R-:W-:Y:S04]  /*07a0*/  LDS.64 R4, [R24] ;  /* 0x0000000018047984 */ /* 0x001fe80000000a00 */
[----:B------:R-:W-:Y:S06]  /*07b0*/  BAR.SYNC 0x0 ;  /* 0x0000000000007b1d */ /* 0x000fec0000000000 */
[----:B------:R-:W-:Y:S04]  /*07c0*/  STS [R12.X4], R27 ;  /* 0x0000001b0c007388 */ /* 0x000fe80000004800 */
[----:B------:R-:W-:Y:S06]  /*07d0*/  BAR.SYNC 0x0 ;  /* 0x0000000000007b1d */ /* 0x000fec0000000000 */
[----:B------:R4:W5:Y:S01]  /*07e0*/  @P1 LDG.E R18, [R8.64] ;  /* 0x0000000408121981 */ /* 0x000962000c1e1900 */
[----:B------:R-:W-:-:S03]  /*07f0*/  FFMA R29, R15, R13, R0 ;  /* 0x0000000d0f1d7223 */ /* 0x000fc60000000000 */
[----:B-1----:R-:W-:Y:S04]  /*0800*/  LDS.64 R6, [R24] ;  /* 0x0000000018067984 */ /* 0x002fe80000000a00 */
[----:B------:R-:W0:Y:S02]  /*0810*/  SHFL.BFLY PT, R0, R29, 0x1, 0x1f ;  /* 0x0c201f001d007f89 */ /* 0x000e2400000e0000 */
[----:B0-----:R-:W-:Y:S02]  /*0820*/  FADD R13, R29, R0 ;  /* 0x000000001d0d7221 */ /* 0x001fe40000000000 */
[----:B------:R-:W-:Y:S06]  /*0830*/  BAR.SYNC 0x0 ;  /* 0x0000000000007b1d */ /* 0x000fec0000000000 */
[----:B------:R-:W-:Y:S04]  /*0840*/  STS [R12.X4], R13 ;  /* 0x0000000d0c007388 */ /* 0x000fe80000004800 */
[----:B------:R-:W-:Y:S06]  /*0850*/  BAR.SYNC 0x0 ;  /* 0x0000000000007b1d */ /* 0x000fec0000000000 */
[----:B------:R-:W0:Y:S01]  /*0860*/  LDS.64 R14, [R24] ;  /* 0x00000000180e7984 */ /* 0x000e220000000a00 */
[----:B------:R-:W-:-:S04]  /*0870*/  IMAD.WIDE R10, R11, R10, c[0x0][0x168] ;  /* 0x00005a000b0a7625 */ /* 0x000fc800078e020a */
[--C-:B--2---:R-:W-:Y:S02]  /*0880*/  HADD2.F32 R3, -RZ, R16.reuse.H0_H0 ;  /* 0x20000010ff037230 */ /* 0x104fe40000004100 */
[----:B------:R-:W-:-:S03]  /*0890*/  HADD2.F32 R0, -RZ, R16.H1_H1 ;  /* 0x30000010ff007230 */ /* 0x000fc60000004100 */
[----:B------:R-:W-:Y:S02]  /*08a0*/  FFMA R22, R3, R22, RZ ;  /* 0x0000001603167223 */ /* 0x000fe400000000ff */
[----:B------:R-:W-:Y:S01]  /*08b0*/  FFMA R23, R0, R23, RZ ;  /* 0x0000001700177223 */ /* 0x000fe200000000ff */
[--C-:B---3--:R-:W-:Y:S02]  /*08c0*/  HADD2.F32 R3, -RZ, R25.reuse.H0_H0 ;  /* 0x20000019ff037230 */ /* 0x108fe40000004100 */
[----:B------:R-:W-:-:S03]  /*08d0*/  HADD2.F32 R2, -RZ, R25.H1_H1 ;  /* 0x30000019ff027230 */ /* 0x000fc60000004100 */
[----:B------:R-:W-:Y:S02]  /*08e0*/  FFMA R4, R3, R4, R22 ;  /* 0x0000000403047223 */ /* 0x000fe40000000016 */
[----:B------:R-:W-:Y:S01]  /*08f0*/  FFMA R5, R2, R5, R23 ;  /* 0x0000000502057223 */ /* 0x000fe20000000017 */
[--C-:B----4-:R-:W-:Y:S02]  /*0900*/  HADD2.F32 R9, -RZ, R20.reuse.H0_H0 ;  /* 0x20000014ff097230 */ /* 0x110fe40000004100 */
[----:B------:R-:W-:-:S03]  /*0910*/  HADD2.F32 R20, -RZ, R20.H1_H1 ;  /* 0x30000014ff147230 */ /* 0x000fc60000004100 */
[----:B------:R-:W-:Y:S02]  /*0920*/  FFMA R4, R9, R6, R4 ;  /* 0x0000000609047223 */ /* 0x000fe40000000004 */
[----:B------:R-:W-:Y:S01]  /*0930*/  FFMA R5, R20, R7, R5 ;  /* 0x0000000714057223 */ /* 0x000fe20000000005 */
[--C-:B-----5:R-:W-:Y:S02]  /*0940*/  HADD2.F32 R3, -RZ, R18.reuse.H0_H0 ;  /* 0x20000012ff037230 */ /* 0x120fe40000004100 */
[----:B------:R-:W-:-:S03]  /*0950*/  HADD2.F32 R18, -RZ, R18.H1_H1 ;  /* 0x30000012ff127230 */ /* 0x000fc60000004100 */
[----:B0-----:R-:W-:Y:S02]  /*0960*/  FFMA R3, R3, R14, R4 ;  /* 0x0000000e03037223 */ /* 0x001fe40000000004 */
[----:B------:R-:W-:Y:S02]  /*0970*/  FFMA R15, R18, R15, R5 ;  /* 0x0000000f120f7223 */ /* 0x000fe40000000005 */
[----:B------:R-:W-:Y:S02]  /*0980*/  FADD R0, RZ, -R3 ;  /* 0x80000003ff007221 */ /* 0x000fe40000000000 */
[----:B------:R-:W-:Y:S02]  /*0990*/  FADD R2, RZ, -R15 ;  /* 0x8000000fff027221 */ /* 0x000fe40000000000 */
[----:B------:R-:W-:Y:S02]  /*09a0*/  FMUL R0, R0, 1.4426950216293334961 ;  /* 0x3fb8aa3b00007820 */ /* 0x000fe40000400000 */
[----:B------:R-:W-:-:S03]  /*09b0*/  FMUL R4, R2, 1.4426950216293334961 ;  /* 0x3fb8aa3b02047820 */ /* 0x000fc60000400000 */
[----:B------:R-:W-:Y:S02]  /*09c0*/  FSETP.GEU.AND P0, PT, R0, -126, PT ;  /* 0xc2fc00000000780b */ /* 0x000fe40003f0e000 */
[----:B------:R-:W-:-:S11]  /*09d0*/  FSETP.GEU.AND P2, PT, R4, -126, PT ;  /* 0xc2fc00000400780b */ /* 0x000fd60003f4e000 */
[----:B------:R-:W-:Y:S02]  /*09e0*/  @!P0 FMUL R0, R0, 0.5 ;  /* 0x3f00000000008820 */ /* 0x000fe40000400000 */
[----:B------:R-:W-:Y:S02]  /*09f0*/  @!P2 FMUL R4, R4, 0.5 ;  /* 0x3f0000000404a820 */ /* 0x000fe40000400000 */
[----:B------:R-:W0:Y:S08]  /*0a00*/  MUFU.EX2 R2, R0 ;  /* 0x0000000000027308 */ /* 0x000e300000000800 */
[----:B------:R-:W1:Y:S01]  /*0a10*/  MUFU.EX2 R5, R4 ;  /* 0x0000000400057308 */ /* 0x000e620000000800 */
[----:B0-----:R-:W-:-:S04]  /*0a20*/  @!P0 FMUL R2, R2, R2 ;  /* 0x0000000202028220 */ /* 0x001fc80000400000 */
[----:B------:R-:W-:Y:S01]  /*0a30*/  FADD R6, R2, 1 ;  /* 0x3f80000002067421 */ /* 0x000fe20000000000 */
[----:B-1----:R-:W-:-:S04]  /*0a40*/  @!P2 FMUL R5, R5, R5 ;  /* 0x000000050505a220 */ /* 0x002fc80000400000 */
[----:B------:R-:W-:Y:S01]  /*0a50*/  FADD R5, R5, 1 ;  /* 0x3f80000005057421 */ /* 0x000fe20000000000 */
[----:B------:R-:W-:-:S04]  /*0a60*/  FSETP.GT.AND P0, PT, R6, 8.50705917302346158658e+37, PT ;  /* 0x7e8000000600780b */ /* 0x000fc80003f04000 */
[----:B------:R-:W-:-:S09]  /*0a70*/  FSETP.GT.AND P2, PT, R5, 8.50705917302346158658e+37, PT ;  /* 0x7e8000000500780b */ /* 0x000fd20003f44000 */
[----:B------:R-:W-:-:S04]  /*0a80*/  @P0 FMUL R6, R6, 0.25 ;  /* 0x3e80000006060820 */ /* 0x000fc80000400000 */
[----:B------:R-:W-:Y:S02]  /*0a90*/  @P2 FMUL R5, R5, 0.25 ;  /* 0x3e80000005052820 */ /* 0x000fe40000400000 */
[----:B------:R-:W0:Y:S01]  /*0aa0*/  MUFU.RCP R6, R6 ;  /* 0x0000000600067308 */ /* 0x000e220000001000 */
[----:B------:R-:W-:-:S07]  /*0ab0*/  IMAD.MOV.U32 R2, RZ, RZ, 0x3e800000 ;  /* 0x3e800000ff027424 */ /* 0x000fce00078e00ff */
[----:B------:R-:W1:Y:S01]  /*0ac0*/  MUFU.RCP R5, R5 ;  /* 0x0000000500057308 */ /* 0x000e620000001000 */
[C---:B------:R-:W-:Y:S02]  /*0ad0*/  FSEL R7, R2.reuse, 1, P0 ;  /* 0x3f80000002077808 */ /* 0x040fe40000000000 */
[----:B------:R-:W-:-:S03]  /*0ae0*/  FSEL R2, R2, 1, P2 ;  /* 0x3f80000002027808 */ /* 0x000fc60001000000 */
[----:B0-----:R-:W-:-:S04]  /*0af0*/  FMUL R0, R6, R7 ;  /* 0x0000000706007220 */ /* 0x001fc80000400000 */
[----:B------:R-:W-:Y:S01]  /*0b00*/  FMUL R0, R3, R0 ;  /* 0x0000000003007220 */ /* 0x000fe20000400000 */
[----:B-1----:R-:W-:Y:S01]  /*0b10*/  FMUL R4, R5, R2 ;  /* 0x0000000205047220 */ /* 0x002fe20000400000 */
[----:B------:R-:W-:-:S03]  /*0b20*/  IADD3 R2, P0, R10, R19, RZ ;  /* 0x000000130a027210 */ /* 0x000fc60007f1e0ff */
[----:B------:R-:W-:Y:S02]  /*0b30*/  FMUL R15, R15, R4 ;  /* 0x000000040f0f7220 */ /* 0x000fe40000400000 */
[----:B------:R-:W-:-:S03]  /*0b40*/  IMAD.X R3, R11, 0x1, R21, P0 ;  /* 0x000000010b037824 */ /* 0x000fc600000e0615 */
[----:B------:R-:W-:Y:S01]  /*0b50*/  F2FP.PACK_AB R15, R15, R0 ;  /* 0x000000000f0f723e */ /* 0x000fe200000000ff */
[----:B------:R-:W-:Y:S06]  /*0b60*/  @!P1 EXIT ;  /* 0x000000000000994d */ /* 0x000fec0003800000 */
[----:B------:R-:W-:Y:S01]  /*0b70*/  STG.E [R2.64], R15 ;  /* 0x0000000f02007986 */ /* 0x000fe2000c101904 */
[----:B------:R-:W-:Y:S05]  /*0b80*/  EXIT ;  /* 0x000000000000794d */ /* 0x000fea0003800000 */
.L_x_0:
[----:B------:R-:W-:-:S00]  /*0b90*/  BRA `(.L_x_0) ;  /* 0xfffffff000007947 */ /* 0x000fc0000383ffff */
[----:B------:R-:W-:-:S00]  /*0ba0*/  NOP ;  /* 0x0000000000007918 */ /* 0x000fc00000000000 */
        /* <DEDUP_REMOVED lines=13> */
.L_x_1:


//--------------------- .nv.shared.causal_conv1d_fwd_kernel --------------------------
	.section	.nv.shared.causal_conv1d_fwd_kernel,"aw",@nobits
	.align	16
